	.headerflags	@"EF_CUDA_TEXMODE_UNIFIED EF_CUDA_64BIT_ADDRESS EF_CUDA_SM89 EF_CUDA_VIRTUAL_SM(EF_CUDA_SM89)"
	.elftype	@"ET_EXEC"


//--------------------- .nv.info                  --------------------------
	.section	.nv.info,"",@"SHT_CUDA_INFO"
	.align	4


	//----- nvinfo : EIATTR_REGCOUNT
	.align		4
        /*0000*/ 	.byte	0x04, 0x2f
        /*0002*/ 	.short	(.L_1 - .L_0)
	.align		4
.L_0:
        /*0004*/ 	.word	index@(triton__0d1d2de)
        /*0008*/ 	.word	0x0000000a


	//----- nvinfo : EIATTR_MAX_STACK_SIZE
	.align		4
.L_1:
        /*000c*/ 	.byte	0x04, 0x23
        /*000e*/ 	.short	(.L_3 - .L_2)
	.align		4
.L_2:
        /*0010*/ 	.word	index@(triton__0d1d2de)
        /*0014*/ 	.word	0x00000000


	//----- nvinfo : EIATTR_MIN_STACK_SIZE
	.align		4
.L_3:
        /*0018*/ 	.byte	0x04, 0x12
        /*001a*/ 	.short	(.L_5 - .L_4)
	.align		4
.L_4:
        /*001c*/ 	.word	index@(triton__0d1d2de)
        /*0020*/ 	.word	0x00000000


	//----- nvinfo : EIATTR_FRAME_SIZE
	.align		4
.L_5:
        /*0024*/ 	.byte	0x04, 0x11
        /*0026*/ 	.short	(.L_7 - .L_6)
	.align		4
.L_6:
        /*0028*/ 	.word	index@(triton__0d1d2de)
        /*002c*/ 	.word	0x00000000
.L_7:


//--------------------- .nv.info.triton__0d1d2de  --------------------------
	.section	.nv.info.triton__0d1d2de,"",@"SHT_CUDA_INFO"
	.align	4


	//----- nvinfo : EIATTR_CUDA_API_VERSION
	.align		4
        /*0000*/ 	.byte	0x04, 0x37
        /*0002*/ 	.short	(.L_9 - .L_8)
.L_8:
        /*0004*/ 	.word	0x0000007b


	//----- nvinfo : EIATTR_PARAM_CBANK
	.align		4
.L_9:
        /*0008*/ 	.byte	0x04, 0x0a
        /*000a*/ 	.short	(.L_11 - .L_10)
	.align		4
.L_10:
        /*000c*/ 	.word	index@(.nv.constant0.triton__0d1d2de)
        /*0010*/ 	.short	0x0160
        /*0012*/ 	.short	0x0014


	//----- nvinfo : EIATTR_CBANK_PARAM_SIZE
	.align		4
.L_11:
        /*0014*/ 	.byte	0x03, 0x19
        /*0016*/ 	.short	0x0014


	//----- nvinfo : EIATTR_KPARAM_INFO
	.align		4
        /*0018*/ 	.byte	0x04, 0x17
        /*001a*/ 	.short	(.L_13 - .L_12)
.L_12:
        /*001c*/ 	.word	0x00000000
        /*0020*/ 	.short	0x0002
        /*0022*/ 	.short	0x0010
        /*0024*/ 	.byte	0x00, 0xf0, 0x11, 0x00


	//----- nvinfo : EIATTR_KPARAM_INFO
	.align		4
.L_13:
        /*0028*/ 	.byte	0x04, 0x17
        /*002a*/ 	.short	(.L_15 - .L_14)
.L_14:
        /*002c*/ 	.word	0x00000000
        /*0030*/ 	.short	0x0001
        /*0032*/ 	.short	0x0008
        /*0034*/ 	.byte	0x00, 0xf0, 0x21, 0x00


	//----- nvinfo : EIATTR_KPARAM_INFO
	.align		4
.L_15:
        /*0038*/ 	.byte	0x04, 0x17
        /*003a*/ 	.short	(.L_17 - .L_16)
.L_16:
        /*003c*/ 	.word	0x00000000
        /*0040*/ 	.short	0x0000
        /*0042*/ 	.short	0x0000
        /*0044*/ 	.byte	0x00, 0xf0, 0x21, 0x00


	//----- nvinfo : EIATTR_MAXREG_COUNT
	.align		4
.L_17:
        /*0048*/ 	.byte	0x03, 0x1b
        /*004a*/ 	.short	0x00ff


	//----- nvinfo : EIATTR_EXIT_INSTR_OFFSETS
	.align		4
        /*004c*/ 	.byte	0x04, 0x1c
        /*004e*/ 	.short	(.L_19 - .L_18)


	//   ....[0]....
.L_18:
        /*0050*/ 	.word	0x00000210


	//----- nvinfo : EIATTR_MAX_THREADS
	.align		4
.L_19:
        /*0054*/ 	.byte	0x04, 0x05
        /*0056*/ 	.short	(.L_21 - .L_20)
.L_20:
        /*0058*/ 	.word	0x00000080
        /*005c*/ 	.word	0x00000001
        /*0060*/ 	.word	0x00000001
.L_21:


//--------------------- .nv.rel.action            --------------------------
	.section	.nv.rel.action,"",@"SHT_CUDA_RELOCINFO"
	.align	8
	.sectionentsize	8
        /*0000*/ 	.byte	0x73, 0x00, 0x00, 0x00, 0x00, 0x00, 0x00, 0x00, 0x00, 0x00, 0x00, 0x11, 0x25, 0x00, 0x05, 0x36


//--------------------- .nv.constant0.triton__0d1d2de --------------------------
	.section	.nv.constant0.triton__0d1d2de,"a",@progbits
	.align	4
.nv.constant0.triton__0d1d2de:
	.zero		372


//--------------------- .text.triton__0d1d2de     --------------------------
	.section	.text.triton__0d1d2de,"ax",@progbits
	.sectioninfo	@"SHI_REGISTERS=10"
	.align	128
        .global         triton__0d1d2de
        .type           triton__0d1d2de,@function
        .size           triton__0d1d2de,(.L_x_1 - triton__0d1d2de)
        .other          triton__0d1d2de,@"STO_CUDA_ENTRY STV_DEFAULT"
triton__0d1d2de:
.text.triton__0d1d2de:
[----:B------:R-:W-:-:S02]  /*0000*/  IMAD.MOV.U32 R1, RZ, RZ, c[0x0][0x28] ;  /* 0x00000a00ff017624 */ /* 0x000fc400078e00ff */
[----:B------:R-:W0:Y:S01]  /*0010*/  S2R R0, SR_TID.X ;  /* 0x0000000000007919 */ /* 0x000e220000002100 */
[----:B------:R-:W-:Y:S01]  /*0020*/  IMAD.MOV.U32 R7, RZ, RZ, 0x2 ;  /* 0x00000002ff077424 */ /* 0x000fe200078e00ff */
[----:B------:R-:W-:Y:S02]  /*0030*/  ULDC.64 UR4, c[0x0][0x118] ;  /* 0x0000460000047ab9 */ /* 0x000fe40000000a00 */
[----:B------:R-:W1:Y:S01]  /*0040*/  S2R R3, SR_CTAID.X ;  /* 0x0000000000037919 */ /* 0x000e620000002500 */
[----:B0-----:R-:W-:-:S05]  /*0050*/  LOP3.LUT R0, R0, 0x7f, RZ, 0xc0, !PT ;  /* 0x0000007f00007812 */ /* 0x001fca00078ec0ff */
[----:B-1----:R-:W-:-:S05]  /*0060*/  IMAD R0, R3, 0x80, R0 ;  /* 0x0000008003007824 */ /* 0x002fca00078e0200 */
[----:B------:R-:W-:-:S04]  /*0070*/  SHF.R.S32.HI R3, RZ, 0x1f, R0 ;  /* 0x0000001fff037819 */ /* 0x000fc80000011400 */
[----:B------:R-:W-:-:S04]  /*0080*/  LEA.HI R3, R3, R0, RZ, 0xb ;  /* 0x0000000003037211 */ /* 0x000fc800078f58ff */
[----:B------:R-:W-:Y:S02]  /*0090*/  LOP3.LUT R5, R3, 0xf800, RZ, 0xc0, !PT ;  /* 0x0000f80003057812 */ /* 0x000fe400078ec0ff */
[----:B------:R-:W-:-:S03]  /*00a0*/  SHF.R.S32.HI R3, RZ, 0xb, R3 ;  /* 0x0000000bff037819 */ /* 0x000fc60000011403 */
[----:B------:R-:W-:-:S05]  /*00b0*/  IMAD.IADD R5, R0, 0x1, -R5 ;  /* 0x0000000100057824 */ /* 0x000fca00078e0a05 */
[----:B------:R-:W-:-:S04]  /*00c0*/  PRMT R2, R5, 0x9910, RZ ;  /* 0x0000991005027816 */ /* 0x000fc800000000ff */
[----:B------:R-:W-:-:S04]  /*00d0*/  SHF.R.S32.HI R2, RZ, 0xf, R2 ;  /* 0x0000000fff027819 */ /* 0x000fc80000011402 */
[----:B------:R-:W-:-:S04]  /*00e0*/  LOP3.LUT R2, R2, 0xffff, RZ, 0xc0, !PT ;  /* 0x0000ffff02027812 */ /* 0x000fc800078ec0ff */
[----:B------:R-:W-:-:S04]  /*00f0*/  LEA.HI R2, R2, R5, RZ, 0x18 ;  /* 0x0000000502027211 */ /* 0x000fc800078fc0ff */
[C---:B------:R-:W-:Y:S02]  /*0100*/  LOP3.LUT R4, R2.reuse, 0xff00, RZ, 0xc0, !PT ;  /* 0x0000ff0002047812 */ /* 0x040fe400078ec0ff */
[----:B------:R-:W-:-:S03]  /*0110*/  PRMT R2, R2, 0x9910, RZ ;  /* 0x0000991002027816 */ /* 0x000fc600000000ff */
[----:B------:R-:W-:Y:S01]  /*0120*/  IMAD.MOV R4, RZ, RZ, -R4 ;  /* 0x000000ffff047224 */ /* 0x000fe200078e0a04 */
[----:B------:R-:W-:-:S04]  /*0130*/  SHF.R.S32.HI R2, RZ, 0x8, R2 ;  /* 0x00000008ff027819 */ /* 0x000fc80000011402 */
[----:B------:R-:W-:-:S05]  /*0140*/  PRMT R4, R4, 0x7710, RZ ;  /* 0x0000771004047816 */ /* 0x000fca00000000ff */
[----:B------:R-:W-:-:S05]  /*0150*/  IMAD.IADD R5, R5, 0x1, R4 ;  /* 0x0000000105057824 */ /* 0x000fca00078e0204 */
[----:B------:R-:W-:Y:S02]  /*0160*/  PRMT R4, R5, 0x9910, RZ ;  /* 0x0000991005047816 */ /* 0x000fe400000000ff */
[----:B------:R-:W-:-:S03]  /*0170*/  PRMT R5, R2, 0x9910, RZ ;  /* 0x0000991002057816 */ /* 0x000fc600000000ff */
[----:B------:R-:W-:-:S04]  /*0180*/  IMAD.MOV.U32 R2, RZ, RZ, R4 ;  /* 0x000000ffff027224 */ /* 0x000fc800078e0004 */
[----:B------:R-:W-:-:S04]  /*0190*/  IMAD R2, R3, 0x100, R2 ;  /* 0x0000010003027824 */ /* 0x000fc800078e0202 */
[----:B------:R-:W-:-:S04]  /*01a0*/  IMAD R2, R5, 0x400, R2 ;  /* 0x0000040005027824 */ /* 0x000fc800078e0202 */
[----:B------:R-:W-:-:S06]  /*01b0*/  IMAD.WIDE R2, R2, R7, c[0x0][0x160] ;  /* 0x0000580002027625 */ /* 0x000fcc00078e0207 */
[----:B------:R-:W2:Y:S02]  /*01c0*/  LDG.E.U16 R2, [R2.64] ;  /* 0x0000000402027981 */ /* 0x000ea4000c1e1500 */
[----:B--2---:R-:W-:-:S05]  /*01d0*/  IMAD.U32 R4, R2, 0x10000, RZ ;  /* 0x0001000002047824 */ /* 0x004fca00078e00ff */
[----:B------:R-:W-:Y:S01]  /*01e0*/  F2FP.BF16.F32.PACK_AB R3, RZ, R4 ;  /* 0x00000004ff03723e */ /* 0x000fe200000010ff */
[----:B------:R-:W-:-:S05]  /*01f0*/  IMAD.WIDE R4, R0, R7, c[0x0][0x168] ;  /* 0x00005a0000047625 */ /* 0x000fca00078e0207 */
[----:B------:R-:W-:Y:S01]  /*0200*/  STG.E.U16 [R4.64], R3 ;  /* 0x0000000304007986 */ /* 0x000fe2000c101504 */
[----:B------:R-:W-:Y:S05]  /*0210*/  EXIT ;  /* 0x000000000000794d */ /* 0x000fea0003800000 */
.L_x_0:
[----:B------:R-:W-:-:S00]  /*0220*/  BRA `(.L_x_0) ;  /* 0xfffffff000007947 */ /* 0x000fc0000383ffff */
[----:B------:R-:W-:-:S00]  /*0230*/  NOP ;  /* 0x0000000000007918 */ /* 0x000fc00000000000 */
        /* <DEDUP_REMOVED lines=12> */
.L_x_1:
